	.headerflags	@"EF_CUDA_TEXMODE_UNIFIED EF_CUDA_64BIT_ADDRESS EF_CUDA_ACCELERATORS EF_CUDA_SM90 EF_CUDA_VIRTUAL_SM(EF_CUDA_SM90)"
	.elftype	@"ET_EXEC"


//--------------------- .nv.info                  --------------------------
	.section	.nv.info,"",@"SHT_CUDA_INFO"
	.align	4


	//----- nvinfo : EIATTR_REGCOUNT
	.align		4
        /*0000*/ 	.byte	0x04, 0x2f
        /*0002*/ 	.short	(.L_1 - .L_0)
	.align		4
.L_0:
        /*0004*/ 	.word	index@(triton_poi_fused_mul_sigmoid_28)
        /*0008*/ 	.word	0x0000000f


	//----- nvinfo : EIATTR_MIN_STACK_SIZE
	.align		4
.L_1:
        /*000c*/ 	.byte	0x04, 0x12
        /*000e*/ 	.short	(.L_3 - .L_2)
	.align		4
.L_2:
        /*0010*/ 	.word	index@(triton_poi_fused_mul_sigmoid_28)
        /*0014*/ 	.word	0x00000000


	//----- nvinfo : EIATTR_FRAME_SIZE
	.align		4
.L_3:
        /*0018*/ 	.byte	0x04, 0x11
        /*001a*/ 	.short	(.L_5 - .L_4)
	.align		4
.L_4:
        /*001c*/ 	.word	index@(triton_poi_fused_mul_sigmoid_28)
        /*0020*/ 	.word	0x00000000


	//----- nvinfo : EIATTR_MIN_STACK_SIZE
	.align		4
.L_5:
        /*0024*/ 	.byte	0x04, 0x12
        /*0026*/ 	.short	(.L_7 - .L_6)
	.align		4
.L_6:
        /*0028*/ 	.word	index@(triton_poi_fused_mul_sigmoid_28)
        /*002c*/ 	.word	0x00000000
.L_7:


//--------------------- .nv.info.triton_poi_fused_mul_sigmoid_28 --------------------------
	.section	.nv.info.triton_poi_fused_mul_sigmoid_28,"",@"SHT_CUDA_INFO"
	.sectionflags	@""
	.align	4


	//----- nvinfo : EIATTR_CUDA_API_VERSION
	.align		4
        /*0000*/ 	.byte	0x04, 0x37
        /*0002*/ 	.short	(.L_9 - .L_8)
.L_8:
        /*0004*/ 	.word	0x0000007c


	//----- nvinfo : EIATTR_KPARAM_INFO
	.align		4
.L_9:
        /*0008*/ 	.byte	0x04, 0x17
        /*000a*/ 	.short	(.L_11 - .L_10)
.L_10:
        /*000c*/ 	.word	0x00000000
        /*0010*/ 	.short	0x0002
        /*0012*/ 	.short	0x0010
        /*0014*/ 	.byte	0x00, 0xf0, 0x11, 0x00


	//----- nvinfo : EIATTR_KPARAM_INFO
	.align		4
.L_11:
        /*0018*/ 	.byte	0x04, 0x17
        /*001a*/ 	.short	(.L_13 - .L_12)
.L_12:
        /*001c*/ 	.word	0x00000000
        /*0020*/ 	.short	0x0001
        /*0022*/ 	.short	0x0008
        /*0024*/ 	.byte	0x00, 0xf4, 0x21, 0x00


	//----- nvinfo : EIATTR_KPARAM_INFO
	.align		4
.L_13:
        /*0028*/ 	.byte	0x04, 0x17
        /*002a*/ 	.short	(.L_15 - .L_14)
.L_14:
        /*002c*/ 	.word	0x00000000
        /*0030*/ 	.short	0x0000
        /*0032*/ 	.short	0x0000
        /*0034*/ 	.byte	0x00, 0xf4, 0x21, 0x00


	//----- nvinfo : EIATTR_SPARSE_MMA_MASK
	.align		4
.L_15:
        /*0038*/ 	.byte	0x03, 0x50
        /*003a*/ 	.short	0x0000


	//----- nvinfo : EIATTR_MAXREG_COUNT
	.align		4
        /*003c*/ 	.byte	0x03, 0x1b
        /*003e*/ 	.short	0x00ff


	//----- nvinfo : EIATTR_EXIT_INSTR_OFFSETS
	.align		4
        /*0040*/ 	.byte	0x04, 0x1c
        /*0042*/ 	.short	(.L_17 - .L_16)


	//   ....[0]....
.L_16:
        /*0044*/ 	.word	0x00000490


	//----- nvinfo : EIATTR_REQNTID
	.align		4
.L_17:
        /*0048*/ 	.byte	0x04, 0x10
        /*004a*/ 	.short	(.L_19 - .L_18)
.L_18:
        /*004c*/ 	.word	0x00000080
        /*0050*/ 	.word	0x00000001
        /*0054*/ 	.word	0x00000001


	//----- nvinfo : EIATTR_CBANK_PARAM_SIZE
	.align		4
.L_19:
        /*0058*/ 	.byte	0x03, 0x19
        /*005a*/ 	.short	0x0014


	//----- nvinfo : EIATTR_PARAM_CBANK
	.align		4
        /*005c*/ 	.byte	0x04, 0x0a
        /*005e*/ 	.short	(.L_21 - .L_20)
	.align		4
.L_20:
        /*0060*/ 	.word	index@(.nv.constant0.triton_poi_fused_mul_sigmoid_28)
        /*0064*/ 	.short	0x0210
        /*0066*/ 	.short	0x0014


	//----- nvinfo : EIATTR_SW_WAR
	.align		4
.L_21:
        /*0068*/ 	.byte	0x04, 0x36
        /*006a*/ 	.short	(.L_23 - .L_22)
.L_22:
        /*006c*/ 	.word	0x00000008
.L_23:


//--------------------- .nv.callgraph             --------------------------
	.section	.nv.callgraph,"",@"SHT_CUDA_CALLGRAPH"
	.align	4
	.sectionentsize	8
	.align		4
        /*0000*/ 	.word	0x00000000
	.align		4
        /*0004*/ 	.word	0xffffffff
	.align		4
        /*0008*/ 	.word	0x00000000
	.align		4
        /*000c*/ 	.word	0xfffffffe
	.align		4
        /*0010*/ 	.word	0x00000000
	.align		4
        /*0014*/ 	.word	0xfffffffd
	.align		4
        /*0018*/ 	.word	0x00000000
	.align		4
        /*001c*/ 	.word	0xfffffffc


//--------------------- .text.triton_poi_fused_mul_sigmoid_28 --------------------------
	.section	.text.triton_poi_fused_mul_sigmoid_28,"ax",@progbits
	.align	128
        .global         triton_poi_fused_mul_sigmoid_28
        .type           triton_poi_fused_mul_sigmoid_28,@function
        .size           triton_poi_fused_mul_sigmoid_28,(.L_x_1 - triton_poi_fused_mul_sigmoid_28)
        .other          triton_poi_fused_mul_sigmoid_28,@"STO_CUDA_ENTRY STV_DEFAULT"
triton_poi_fused_mul_sigmoid_28:
.text.triton_poi_fused_mul_sigmoid_28:
[----:B------:R-:W-:Y:S01]  /*0000*/  LDC R1, c[0x0][0x28] ;  /* 0x00000a00ff017b82 */ /* 0x000fe20000000800 */
[----:B------:R-:W1:Y:S07]  /*0010*/  S2R R0, SR_TID.X ;  /* 0x0000000000007919 */ /* 0x000e6e0000002100 */
[----:B------:R-:W2:Y:S01]  /*0020*/  LDC.64 R2, c[0x0][0x210] ;  /* 0x00008400ff027b82 */ /* 0x000ea20000000a00 */
[----:B------:R-:W-:Y:S01]  /*0030*/  ULDC.64 UR4, c[0x0][0x208] ;  /* 0x0000820000047ab9 */ /* 0x000fe20000000a00 */
[----:B------:R-:W3:Y:S06]  /*0040*/  S2R R9, SR_CTAID.X ;  /* 0x0000000000097919 */ /* 0x000eec0000002500 */
[----:B------:R-:W4:Y:S01]  /*0050*/  LDC.64 R6, c[0x0][0x218] ;  /* 0x00008600ff067b82 */ /* 0x000f220000000a00 */
[----:B-1----:R-:W-:-:S04]  /*0060*/  SHF.L.U32 R0, R0, 0x1, RZ ;  /* 0x0000000100007819 */ /* 0x002fc800000006ff */
[----:B------:R-:W-:-:S04]  /*0070*/  LOP3.LUT R0, R0, 0xfe, RZ, 0xc0, !PT ;  /* 0x000000fe00007812 */ /* 0x000fc800078ec0ff */
[----:B---3--:R-:W-:-:S05]  /*0080*/  LEA R9, R9, R0, 0x8 ;  /* 0x0000000009097211 */ /* 0x008fca00078e40ff */
[----:B------:R-:W-:-:S04]  /*0090*/  IMAD.HI R0, R9, 0x2aaaaaab, RZ ;  /* 0x2aaaaaab09007827 */ /* 0x000fc800078e02ff */
[----:B--2---:R-:W-:Y:S01]  /*00a0*/  IMAD.WIDE R2, R9, 0x4, R2 ;  /* 0x0000000409027825 */ /* 0x004fe200078e0202 */
[----:B------:R-:W-:-:S04]  /*00b0*/  SHF.R.U32.HI R11, RZ, 0x1f, R0 ;  /* 0x0000001fff0b7819 */ /* 0x000fc80000011600 */
[CC--:B------:R-:W-:Y:S01]  /*00c0*/  LEA.HI R8, R0.reuse, R11.reuse, RZ, 0x19 ;  /* 0x0000000b00087211 */ /* 0x0c0fe200078fc8ff */
[----:B------:R-:W2:Y:S01]  /*00d0*/  LDG.E.64 R4, desc[UR4][R2.64] ;  /* 0x0000000402047981 */ /* 0x000ea2000c1e1b00 */
[----:B------:R-:W-:-:S03]  /*00e0*/  LEA.HI.SX32 R11, R0, R11, 0x15 ;  /* 0x0000000b000b7211 */ /* 0x000fc600078faaff */
[----:B------:R-:W-:-:S04]  /*00f0*/  IMAD R8, R8, -0x300, R9 ;  /* 0xfffffd0008087824 */ /* 0x000fc800078e0209 */
[----:B------:R-:W-:-:S04]  /*0100*/  IMAD R11, R11, 0x300, R8 ;  /* 0x000003000b0b7824 */ /* 0x000fc800078e0208 */
[----:B----4-:R-:W-:-:S06]  /*0110*/  IMAD.WIDE R6, R11, 0x4, R6 ;  /* 0x000000040b067825 */ /* 0x010fcc00078e0206 */
[----:B------:R-:W3:Y:S01]  /*0120*/  LDG.E.EL.64 R6, desc[UR4][R6.64] ;  /* 0x0000000406067981 */ /* 0x000ee2000c2e1b00 */
[----:B--2---:R-:W-:-:S04]  /*0130*/  FADD R0, RZ, -R4 ;  /* 0x80000004ff007221 */ /* 0x004fc80000000000 */
[----:B------:R-:W-:Y:S01]  /*0140*/  FMUL R8, R0, 1.4426950216293334961 ;  /* 0x3fb8aa3b00087820 */ /* 0x000fe20000400000 */
[----:B------:R-:W-:-:S04]  /*0150*/  FADD R0, RZ, -R5 ;  /* 0x80000005ff007221 */ /* 0x000fc80000000000 */
[----:B------:R-:W-:Y:S01]  /*0160*/  FMUL R9, R0, 1.4426950216293334961 ;  /* 0x3fb8aa3b00097820 */ /* 0x000fe20000400000 */
[----:B------:R-:W-:-:S04]  /*0170*/  FSETP.GEU.AND P0, PT, R8, -126, PT ;  /* 0xc2fc00000800780b */ /* 0x000fc80003f0e000 */
[----:B------:R-:W-:Y:S01]  /*0180*/  FSETP.GEU.AND P3, PT, R9, -126, PT ;  /* 0xc2fc00000900780b */ /* 0x000fe20003f6e000 */
[----:B---3--:R-:W-:Y:S01]  /*0190*/  FADD R0, RZ, -R6 ;  /* 0x80000006ff007221 */ /* 0x008fe20000000000 */
[----:B------:R-:W-:-:S03]  /*01a0*/  FADD R10, RZ, -R7 ;  /* 0x80000007ff0a7221 */ /* 0x000fc60000000000 */
[----:B------:R-:W-:Y:S01]  /*01b0*/  FMUL R11, R0, 1.4426950216293334961 ;  /* 0x3fb8aa3b000b7820 */ /* 0x000fe20000400000 */
[----:B------:R-:W-:-:S03]  /*01c0*/  FMUL R10, R10, 1.4426950216293334961 ;  /* 0x3fb8aa3b0a0a7820 */ /* 0x000fc60000400000 */
[----:B------:R-:W-:Y:S01]  /*01d0*/  @!P0 FMUL R8, R8, 0.5 ;  /* 0x3f00000008088820 */ /* 0x000fe20000400000 */
[----:B------:R-:W-:-:S03]  /*01e0*/  FSETP.GEU.AND P1, PT, R11, -126, PT ;  /* 0xc2fc00000b00780b */ /* 0x000fc60003f2e000 */
[----:B------:R-:W-:Y:S01]  /*01f0*/  @!P3 FMUL R9, R9, 0.5 ;  /* 0x3f0000000909b820 */ /* 0x000fe20000400000 */
[----:B------:R-:W-:Y:S01]  /*0200*/  FSETP.GEU.AND P2, PT, R10, -126, PT ;  /* 0xc2fc00000a00780b */ /* 0x000fe20003f4e000 */
[----:B------:R-:W1:Y:S08]  /*0210*/  MUFU.EX2 R0, R8 ;  /* 0x0000000800007308 */ /* 0x000e700000000800 */
[----:B------:R-:W2:Y:S01]  /*0220*/  MUFU.EX2 R6, R9 ;  /* 0x0000000900067308 */ /* 0x000ea20000000800 */
[----:B------:R-:W-:-:S03]  /*0230*/  @!P1 FMUL R11, R11, 0.5 ;  /* 0x3f0000000b0b9820 */ /* 0x000fc60000400000 */
[----:B------:R-:W-:Y:S01]  /*0240*/  @!P2 FMUL R10, R10, 0.5 ;  /* 0x3f0000000a0aa820 */ /* 0x000fe20000400000 */
[----:B-1----:R-:W-:-:S03]  /*0250*/  @!P0 FMUL R0, R0, R0 ;  /* 0x0000000000008220 */ /* 0x002fc60000400000 */
[----:B------:R1:W3:Y:S01]  /*0260*/  MUFU.EX2 R7, R11 ;  /* 0x0000000b00077308 */ /* 0x0002e20000000800 */
[----:B------:R-:W-:Y:S01]  /*0270*/  FADD R0, R0, 1 ;  /* 0x3f80000000007421 */ /* 0x000fe20000000000 */
[----:B--2---:R-:W-:-:S06]  /*0280*/  @!P3 FMUL R6, R6, R6 ;  /* 0x000000060606b220 */ /* 0x004fcc0000400000 */
[----:B------:R-:W2:Y:S01]  /*0290*/  MUFU.EX2 R12, R10 ;  /* 0x0000000a000c7308 */ /* 0x000ea20000000800 */
[----:B------:R-:W-:Y:S01]  /*02a0*/  FSETP.GT.AND P0, PT, R0, 8.50705917302346158658e+37, PT ;  /* 0x7e8000000000780b */ /* 0x000fe20003f04000 */
[----:B-1----:R-:W-:Y:S01]  /*02b0*/  HFMA2.MMA R11, -RZ, RZ, 1.625, 0 ;  /* 0x3e800000ff0b7435 */ /* 0x002fe200000001ff */
[----:B------:R-:W-:Y:S01]  /*02c0*/  FADD R6, R6, 1 ;  /* 0x3f80000006067421 */ /* 0x000fe20000000000 */
[----:B---3--:R-:W-:-:S04]  /*02d0*/  @!P1 FMUL R7, R7, R7 ;  /* 0x0000000707079220 */ /* 0x008fc80000400000 */
[----:B------:R-:W-:Y:S01]  /*02e0*/  FSETP.GT.AND P1, PT, R6, 8.50705917302346158658e+37, PT ;  /* 0x7e8000000600780b */ /* 0x000fe20003f24000 */
[----:B------:R-:W-:-:S03]  /*02f0*/  FADD R8, R7, 1 ;  /* 0x3f80000007087421 */ /* 0x000fc60000000000 */
[C---:B------:R-:W-:Y:S02]  /*0300*/  FSEL R7, R11.reuse, 1, P0 ;  /* 0x3f8000000b077808 */ /* 0x040fe40000000000 */
[----:B------:R-:W-:Y:S01]  /*0310*/  @P0 FMUL R0, R0, 0.25 ;  /* 0x3e80000000000820 */ /* 0x000fe20000400000 */
[----:B--2---:R-:W-:Y:S01]  /*0320*/  @!P2 FMUL R12, R12, R12 ;  /* 0x0000000c0c0ca220 */ /* 0x004fe20000400000 */
[----:B------:R-:W-:Y:S02]  /*0330*/  FSETP.GT.AND P2, PT, R8, 8.50705917302346158658e+37, PT ;  /* 0x7e8000000800780b */ /* 0x000fe40003f44000 */
[----:B------:R-:W-:Y:S01]  /*0340*/  FSEL R9, R11, 1, P1 ;  /* 0x3f8000000b097808 */ /* 0x000fe20000800000 */
[----:B------:R-:W-:Y:S01]  /*0350*/  FADD R12, R12, 1 ;  /* 0x3f8000000c0c7421 */ /* 0x000fe20000000000 */
[----:B------:R-:W1:Y:S01]  /*0360*/  MUFU.RCP R0, R0 ;  /* 0x0000000000007308 */ /* 0x000e620000001000 */
[----:B------:R-:W-:-:S03]  /*0370*/  @P1 FMUL R6, R6, 0.25 ;  /* 0x3e80000006061820 */ /* 0x000fc60000400000 */
[----:B------:R-:W-:-:S04]  /*0380*/  FSETP.GT.AND P3, PT, R12, 8.50705917302346158658e+37, PT ;  /* 0x7e8000000c00780b */ /* 0x000fc80003f64000 */
[----:B------:R-:W2:Y:S01]  /*0390*/  MUFU.RCP R6, R6 ;  /* 0x0000000600067308 */ /* 0x000ea20000001000 */
[----:B------:R-:W-:Y:S01]  /*03a0*/  @P2 FMUL R8, R8, 0.25 ;  /* 0x3e80000008082820 */ /* 0x000fe20000400000 */
[----:B-1----:R-:W-:-:S06]  /*03b0*/  FMUL R7, R0, R7 ;  /* 0x0000000700077220 */ /* 0x002fcc0000400000 */
[----:B------:R-:W1:Y:S01]  /*03c0*/  MUFU.RCP R8, R8 ;  /* 0x0000000800087308 */ /* 0x000e620000001000 */
[----:B------:R-:W-:Y:S01]  /*03d0*/  @P3 FMUL R12, R12, 0.25 ;  /* 0x3e8000000c0c3820 */ /* 0x000fe20000400000 */
[----:B------:R-:W-:Y:S01]  /*03e0*/  FMUL R7, R4, R7 ;  /* 0x0000000704077220 */ /* 0x000fe20000400000 */
[----:B--2---:R-:W-:-:S05]  /*03f0*/  FMUL R0, R6, R9 ;  /* 0x0000000906007220 */ /* 0x004fca0000400000 */
[----:B------:R-:W2:Y:S01]  /*0400*/  MUFU.RCP R12, R12 ;  /* 0x0000000c000c7308 */ /* 0x000ea20000001000 */
[C---:B------:R-:W-:Y:S02]  /*0410*/  FSEL R9, R11.reuse, 1, P2 ;  /* 0x3f8000000b097808 */ /* 0x040fe40001000000 */
[----:B------:R-:W-:Y:S01]  /*0420*/  FSEL R11, R11, 1, P3 ;  /* 0x3f8000000b0b7808 */ /* 0x000fe20001800000 */
[----:B------:R-:W-:Y:S02]  /*0430*/  FMUL R0, R5, R0 ;  /* 0x0000000005007220 */ /* 0x000fe40000400000 */
[----:B-1----:R-:W-:-:S04]  /*0440*/  FMUL R8, R8, R9 ;  /* 0x0000000908087220 */ /* 0x002fc80000400000 */
[----:B------:R-:W-:Y:S01]  /*0450*/  FMUL R8, R7, R8 ;  /* 0x0000000807087220 */ /* 0x000fe20000400000 */
[----:B--2---:R-:W-:-:S04]  /*0460*/  FMUL R11, R12, R11 ;  /* 0x0000000b0c0b7220 */ /* 0x004fc80000400000 */
[----:B------:R-:W-:-:S05]  /*0470*/  FMUL R9, R0, R11 ;  /* 0x0000000b00097220 */ /* 0x000fca0000400000 */
[----:B------:R-:W-:Y:S01]  /*0480*/  STG.E.64 desc[UR4][R2.64], R8 ;  /* 0x0000000802007986 */ /* 0x000fe2000c101b04 */
[----:B------:R-:W-:Y:S05]  /*0490*/  EXIT ;  /* 0x000000000000794d */ /* 0x000fea0003800000 */
.L_x_0:
[----:B------:R-:W-:-:S00]  /*04a0*/  BRA `(.L_x_0) ;  /* 0xfffffffc00fc7947 */ /* 0x000fc0000383ffff */
[----:B------:R-:W-:-:S00]  /*04b0*/  NOP ;  /* 0x0000000000007918 */ /* 0x000fc00000000000 */
        /* <DEDUP_REMOVED lines=12> */
.L_x_1:


//--------------------- .nv.constant0.triton_poi_fused_mul_sigmoid_28 --------------------------
	.section	.nv.constant0.triton_poi_fused_mul_sigmoid_28,"a",@progbits
	.sectionflags	@""
	.align	4
.nv.constant0.triton_poi_fused_mul_sigmoid_28:
	.zero		548
